	.headerflags	@"EF_CUDA_TEXMODE_UNIFIED EF_CUDA_64BIT_ADDRESS EF_CUDA_ACCELERATORS EF_CUDA_SM90 EF_CUDA_VIRTUAL_SM(EF_CUDA_SM90)"
	.elftype	@"ET_EXEC"


//--------------------- .nv.info                  --------------------------
	.section	.nv.info,"",@"SHT_CUDA_INFO"
	.align	4


	//----- nvinfo : EIATTR_REGCOUNT
	.align		4
        /*0000*/ 	.byte	0x04, 0x2f
        /*0002*/ 	.short	(.L_1 - .L_0)
	.align		4
.L_0:
        /*0004*/ 	.word	index@(triton_poi_fused_convolution_0)
        /*0008*/ 	.word	0x0000000c


	//----- nvinfo : EIATTR_MIN_STACK_SIZE
	.align		4
.L_1:
        /*000c*/ 	.byte	0x04, 0x12
        /*000e*/ 	.short	(.L_3 - .L_2)
	.align		4
.L_2:
        /*0010*/ 	.word	index@(triton_poi_fused_convolution_0)
        /*0014*/ 	.word	0x00000000


	//----- nvinfo : EIATTR_FRAME_SIZE
	.align		4
.L_3:
        /*0018*/ 	.byte	0x04, 0x11
        /*001a*/ 	.short	(.L_5 - .L_4)
	.align		4
.L_4:
        /*001c*/ 	.word	index@(triton_poi_fused_convolution_0)
        /*0020*/ 	.word	0x00000000


	//----- nvinfo : EIATTR_MIN_STACK_SIZE
	.align		4
.L_5:
        /*0024*/ 	.byte	0x04, 0x12
        /*0026*/ 	.short	(.L_7 - .L_6)
	.align		4
.L_6:
        /*0028*/ 	.word	index@(triton_poi_fused_convolution_0)
        /*002c*/ 	.word	0x00000000
.L_7:


//--------------------- .nv.info.triton_poi_fused_convolution_0 --------------------------
	.section	.nv.info.triton_poi_fused_convolution_0,"",@"SHT_CUDA_INFO"
	.sectionflags	@""
	.align	4


	//----- nvinfo : EIATTR_CUDA_API_VERSION
	.align		4
        /*0000*/ 	.byte	0x04, 0x37
        /*0002*/ 	.short	(.L_9 - .L_8)
.L_8:
        /*0004*/ 	.word	0x0000007c


	//----- nvinfo : EIATTR_KPARAM_INFO
	.align		4
.L_9:
        /*0008*/ 	.byte	0x04, 0x17
        /*000a*/ 	.short	(.L_11 - .L_10)
.L_10:
        /*000c*/ 	.word	0x00000000
        /*0010*/ 	.short	0x0002
        /*0012*/ 	.short	0x0010
        /*0014*/ 	.byte	0x00, 0xf0, 0x11, 0x00


	//----- nvinfo : EIATTR_KPARAM_INFO
	.align		4
.L_11:
        /*0018*/ 	.byte	0x04, 0x17
        /*001a*/ 	.short	(.L_13 - .L_12)
.L_12:
        /*001c*/ 	.word	0x00000000
        /*0020*/ 	.short	0x0001
        /*0022*/ 	.short	0x0008
        /*0024*/ 	.byte	0x00, 0xf4, 0x21, 0x00


	//----- nvinfo : EIATTR_KPARAM_INFO
	.align		4
.L_13:
        /*0028*/ 	.byte	0x04, 0x17
        /*002a*/ 	.short	(.L_15 - .L_14)
.L_14:
        /*002c*/ 	.word	0x00000000
        /*0030*/ 	.short	0x0000
        /*0032*/ 	.short	0x0000
        /*0034*/ 	.byte	0x00, 0xf4, 0x21, 0x00


	//----- nvinfo : EIATTR_SPARSE_MMA_MASK
	.align		4
.L_15:
        /*0038*/ 	.byte	0x03, 0x50
        /*003a*/ 	.short	0x0000


	//----- nvinfo : EIATTR_MAXREG_COUNT
	.align		4
        /*003c*/ 	.byte	0x03, 0x1b
        /*003e*/ 	.short	0x00ff


	//----- nvinfo : EIATTR_EXIT_INSTR_OFFSETS
	.align		4
        /*0040*/ 	.byte	0x04, 0x1c
        /*0042*/ 	.short	(.L_17 - .L_16)


	//   ....[0]....
.L_16:
        /*0044*/ 	.word	0x00000170


	//----- nvinfo : EIATTR_REQNTID
	.align		4
.L_17:
        /*0048*/ 	.byte	0x04, 0x10
        /*004a*/ 	.short	(.L_19 - .L_18)
.L_18:
        /*004c*/ 	.word	0x00000100
        /*0050*/ 	.word	0x00000001
        /*0054*/ 	.word	0x00000001


	//----- nvinfo : EIATTR_CBANK_PARAM_SIZE
	.align		4
.L_19:
        /*0058*/ 	.byte	0x03, 0x19
        /*005a*/ 	.short	0x0014


	//----- nvinfo : EIATTR_PARAM_CBANK
	.align		4
        /*005c*/ 	.byte	0x04, 0x0a
        /*005e*/ 	.short	(.L_21 - .L_20)
	.align		4
.L_20:
        /*0060*/ 	.word	index@(.nv.constant0.triton_poi_fused_convolution_0)
        /*0064*/ 	.short	0x0210
        /*0066*/ 	.short	0x0014


	//----- nvinfo : EIATTR_SW_WAR
	.align		4
.L_21:
        /*0068*/ 	.byte	0x04, 0x36
        /*006a*/ 	.short	(.L_23 - .L_22)
.L_22:
        /*006c*/ 	.word	0x00000008
.L_23:


//--------------------- .nv.callgraph             --------------------------
	.section	.nv.callgraph,"",@"SHT_CUDA_CALLGRAPH"
	.align	4
	.sectionentsize	8
	.align		4
        /*0000*/ 	.word	0x00000000
	.align		4
        /*0004*/ 	.word	0xffffffff
	.align		4
        /*0008*/ 	.word	0x00000000
	.align		4
        /*000c*/ 	.word	0xfffffffe
	.align		4
        /*0010*/ 	.word	0x00000000
	.align		4
        /*0014*/ 	.word	0xfffffffd
	.align		4
        /*0018*/ 	.word	0x00000000
	.align		4
        /*001c*/ 	.word	0xfffffffc


//--------------------- .text.triton_poi_fused_convolution_0 --------------------------
	.section	.text.triton_poi_fused_convolution_0,"ax",@progbits
	.align	128
        .global         triton_poi_fused_convolution_0
        .type           triton_poi_fused_convolution_0,@function
        .size           triton_poi_fused_convolution_0,(.L_x_1 - triton_poi_fused_convolution_0)
        .other          triton_poi_fused_convolution_0,@"STO_CUDA_ENTRY STV_DEFAULT"
triton_poi_fused_convolution_0:
.text.triton_poi_fused_convolution_0:
[----:B------:R-:W-:Y:S01]  /*0000*/  LDC R1, c[0x0][0x28] ;  /* 0x00000a00ff017b82 */ /* 0x000fe20000000800 */
[----:B------:R-:W1:Y:S07]  /*0010*/  S2R R0, SR_TID.X ;  /* 0x0000000000007919 */ /* 0x000e6e0000002100 */
[----:B------:R-:W2:Y:S01]  /*0020*/  LDC.64 R4, c[0x0][0x218] ;  /* 0x00008600ff047b82 */ /* 0x000ea20000000a00 */
[----:B------:R-:W-:Y:S01]  /*0030*/  ULDC.64 UR4, c[0x0][0x208] ;  /* 0x0000820000047ab9 */ /* 0x000fe20000000a00 */
[----:B------:R-:W3:Y:S06]  /*0040*/  S2R R7, SR_CTAID.X ;  /* 0x0000000000077919 */ /* 0x000eec0000002500 */
[----:B------:R-:W4:Y:S01]  /*0050*/  LDC.64 R2, c[0x0][0x210] ;  /* 0x00008400ff027b82 */ /* 0x000f220000000a00 */
[----:B-1----:R-:W-:Y:S01]  /*0060*/  IMAD.SHL.U32 R0, R0, 0x2, RZ ;  /* 0x0000000200007824 */ /* 0x002fe200078e00ff */
[----:B---3--:R-:W-:-:S04]  /*0070*/  SHF.R.S32.HI R6, RZ, 0x16, R7 ;  /* 0x00000016ff067819 */ /* 0x008fc80000011407 */
[----:B------:R-:W-:Y:S02]  /*0080*/  LOP3.LUT R0, R0, 0x1fe, RZ, 0xc0, !PT ;  /* 0x000001fe00007812 */ /* 0x000fe400078ec0ff */
[----:B------:R-:W-:-:S03]  /*0090*/  SGXT R6, R6, 0x1 ;  /* 0x000000010606781a */ /* 0x000fc60000000200 */
[----:B------:R-:W-:-:S04]  /*00a0*/  IMAD R7, R7, 0x200, R0 ;  /* 0x0000020007077824 */ /* 0x000fc800078e0200 */
[----:B----4-:R-:W-:Y:S01]  /*00b0*/  IMAD.WIDE R2, R7, 0x4, R2 ;  /* 0x0000000407027825 */ /* 0x010fe200078e0202 */
[----:B------:R-:W-:-:S04]  /*00c0*/  LEA.HI R6, R6, R7, RZ, 0xc ;  /* 0x0000000706067211 */ /* 0x000fc800078f60ff */
[----:B------:R-:W-:-:S04]  /*00d0*/  SHF.R.S32.HI R6, RZ, 0xc, R6 ;  /* 0x0000000cff067819 */ /* 0x000fc80000011406 */
[----:B------:R-:W-:-:S04]  /*00e0*/  LEA.HI R0, R6, R6, RZ, 0x4 ;  /* 0x0000000606007211 */ /* 0x000fc800078f20ff */
[----:B------:R-:W-:-:S05]  /*00f0*/  LOP3.LUT R9, R0, 0xfffffff0, RZ, 0xc0, !PT ;  /* 0xfffffff000097812 */ /* 0x000fca00078ec0ff */
[----:B------:R-:W-:Y:S02]  /*0100*/  IMAD.IADD R9, R6, 0x1, -R9 ;  /* 0x0000000106097824 */ /* 0x000fe400078e0a09 */
[----:B------:R-:W3:Y:S02]  /*0110*/  LDG.E.64 R6, desc[UR4][R2.64] ;  /* 0x0000000402067981 */ /* 0x000ee4000c1e1b00 */
[----:B--2---:R-:W-:-:S06]  /*0120*/  IMAD.WIDE R4, R9, 0x4, R4 ;  /* 0x0000000409047825 */ /* 0x004fcc00078e0204 */
[----:B------:R-:W3:Y:S02]  /*0130*/  LDG.E.EL R4, desc[UR4][R4.64] ;  /* 0x0000000404047981 */ /* 0x000ee4000c2e1900 */
[--C-:B---3--:R-:W-:Y:S01]  /*0140*/  FADD R6, R6, R4.reuse ;  /* 0x0000000406067221 */ /* 0x108fe20000000000 */
[----:B------:R-:W-:-:S05]  /*0150*/  FADD R7, R7, R4 ;  /* 0x0000000407077221 */ /* 0x000fca0000000000 */
[----:B------:R-:W-:Y:S01]  /*0160*/  STG.E.64 desc[UR4][R2.64], R6 ;  /* 0x0000000602007986 */ /* 0x000fe2000c101b04 */
[----:B------:R-:W-:Y:S05]  /*0170*/  EXIT ;  /* 0x000000000000794d */ /* 0x000fea0003800000 */
.L_x_0:
[----:B------:R-:W-:-:S00]  /*0180*/  BRA `(.L_x_0) ;  /* 0xfffffffc00fc7947 */ /* 0x000fc0000383ffff */
[----:B------:R-:W-:-:S00]  /*0190*/  NOP ;  /* 0x0000000000007918 */ /* 0x000fc00000000000 */
        /* <DEDUP_REMOVED lines=14> */
.L_x_1:


//--------------------- .nv.constant0.triton_poi_fused_convolution_0 --------------------------
	.section	.nv.constant0.triton_poi_fused_convolution_0,"a",@progbits
	.sectionflags	@""
	.align	4
.nv.constant0.triton_poi_fused_convolution_0:
	.zero		548
